//
// Generated by NVIDIA NVVM Compiler
//
// Compiler Build ID: CL-36424714
// Cuda compilation tools, release 13.0, V13.0.88
// Based on NVVM 20.0.0
//

.version 9.0
.target sm_100
.address_size 64

	// .globl	_Z22ones_complement_kernelPiS_ii

.visible .entry _Z22ones_complement_kernelPiS_ii(
	.param .u64 .ptr .align 1 _Z22ones_complement_kernelPiS_ii_param_0,
	.param .u64 .ptr .align 1 _Z22ones_complement_kernelPiS_ii_param_1,
	.param .u32 _Z22ones_complement_kernelPiS_ii_param_2,
	.param .u32 _Z22ones_complement_kernelPiS_ii_param_3
)
{
	.reg .pred 	%p<11>;
	.reg .b32 	%r<19>;
	.reg .b64 	%rd<11>;

	ld.param.u64 	%rd3, [_Z22ones_complement_kernelPiS_ii_param_0];
	ld.param.u64 	%rd4, [_Z22ones_complement_kernelPiS_ii_param_1];
	ld.param.u32 	%r4, [_Z22ones_complement_kernelPiS_ii_param_2];
	ld.param.u32 	%r6, [_Z22ones_complement_kernelPiS_ii_param_3];
	cvta.to.global.u64 	%rd1, %rd4;
	cvta.to.global.u64 	%rd2, %rd3;
	mov.u32 	%r7, %ctaid.x;
	mov.u32 	%r8, %ntid.x;
	mov.u32 	%r9, %tid.x;
	mad.lo.s32 	%r1, %r7, %r8, %r9;
	mov.u32 	%r10, %ctaid.y;
	mov.u32 	%r11, %ntid.y;
	mov.u32 	%r12, %tid.y;
	mad.lo.s32 	%r13, %r10, %r11, %r12;
	setp.ge.s32 	%p1, %r1, %r4;
	setp.ge.s32 	%p2, %r13, %r6;
	or.pred  	%p3, %p1, %p2;
	@%p3 bra 	$L__BB0_4;
	mad.lo.s32 	%r3, %r6, %r1, %r13;
	setp.ne.s32 	%p4, %r1, 0;
	add.s32 	%r14, %r4, -1;
	setp.ne.s32 	%p5, %r1, %r14;
	and.pred  	%p6, %p4, %p5;
	setp.ne.s32 	%p7, %r13, 0;
	and.pred  	%p8, %p7, %p6;
	add.s32 	%r15, %r6, -1;
	setp.ne.s32 	%p9, %r13, %r15;
	and.pred  	%p10, %p8, %p9;
	@%p10 bra 	$L__BB0_3;
	mul.wide.s32 	%rd8, %r3, 4;
	add.s64 	%rd9, %rd2, %rd8;
	ld.global.u32 	%r18, [%rd9];
	add.s64 	%rd10, %rd1, %rd8;
	st.global.u32 	[%rd10], %r18;
	bra.uni 	$L__BB0_4;
$L__BB0_3:
	mul.wide.s32 	%rd5, %r3, 4;
	add.s64 	%rd6, %rd2, %rd5;
	ld.global.u32 	%r16, [%rd6];
	not.b32 	%r17, %r16;
	add.s64 	%rd7, %rd1, %rd5;
	st.global.u32 	[%rd7], %r17;
$L__BB0_4:
	ret;

}


// ===== COMPILED SASS (sm_100) =====

	.target	sm_100

	.elftype	@"ET_EXEC"


//--------------------- .note.nv.tkinfo           --------------------------
	.section	.note.nv.tkinfo,"",@"SHT_NOTE"
	.sectionflags	@"SHF_NOTE_NV_TKINFO"
	.tkinfo
        /*0018*/ 	.word	0x00000002
        /*0030*/ 	.string	""
        /*0030*/ 	.string	"ptxas"
        /*0030*/ 	.string	"Cuda compilation tools, release 13.0, V13.0.88"
        /*0030*/ 	.string	"Build cuda_13.0.r13.0/compiler.36424714_0"
        /*0030*/ 	.string	"-arch sm_100 -m 64 "



//--------------------- .note.nv.cuinfo           --------------------------
	.section	.note.nv.cuinfo,"",@"SHT_NOTE"
	.sectionflags	@"SHF_NOTE_NV_CUINFO"
        /*0018*/ 	.short	0x0002
        /*001a*/ 	.short	0x0064
        /*001c*/ 	.short	0x0082
	.zero		2


//--------------------- .nv.info                  --------------------------
	.section	.nv.info,"",@"SHT_CUDA_INFO"
	.align	4


	//----- nvinfo : EIATTR_REGCOUNT
	.align		4
        /*0000*/ 	.byte	0x04, 0x2f
        /*0002*/ 	.short	(.L_1 - .L_0)
	.align		4
.L_0:
        /*0004*/ 	.word	index@(_Z22ones_complement_kernelPiS_ii)
        /*0008*/ 	.word	0x0000000a


	//----- nvinfo : EIATTR_FRAME_SIZE
	.align		4
.L_1:
        /*000c*/ 	.byte	0x04, 0x11
        /*000e*/ 	.short	(.L_3 - .L_2)
	.align		4
.L_2:
        /*0010*/ 	.word	index@(_Z22ones_complement_kernelPiS_ii)
        /*0014*/ 	.word	0x00000000


	//----- nvinfo : EIATTR_MIN_STACK_SIZE
	.align		4
.L_3:
        /*0018*/ 	.byte	0x04, 0x12
        /*001a*/ 	.short	(.L_5 - .L_4)
	.align		4
.L_4:
        /*001c*/ 	.word	index@(_Z22ones_complement_kernelPiS_ii)
        /*0020*/ 	.word	0x00000000
.L_5:


//--------------------- .nv.compat                --------------------------
	.section	.nv.compat,"",@"SHT_CUDA_COMPAT_INFO"
	.align	4
        /*0000*/ 	.byte	0x02, 0x09, 0x00, 0x00, 0x02, 0x02, 0x01, 0x00, 0x02, 0x05, 0x05, 0x00, 0x03, 0x07, 0x01, 0x01
        /*0010*/ 	.byte	0x02, 0x03, 0x00, 0x00, 0x02, 0x06, 0x01, 0x00, 0x04, 0x0b, 0x08, 0x00, 0x09, 0x00, 0x00, 0x00
        /*0020*/ 	.byte	0x00, 0x00, 0x00, 0x00


//--------------------- .nv.info._Z22ones_complement_kernelPiS_ii --------------------------
	.section	.nv.info._Z22ones_complement_kernelPiS_ii,"",@"SHT_CUDA_INFO"
	.sectionflags	@""
	.align	4


	//----- nvinfo : EIATTR_CUDA_API_VERSION
	.align		4
        /*0000*/ 	.byte	0x04, 0x37
        /*0002*/ 	.short	(.L_7 - .L_6)
.L_6:
        /*0004*/ 	.word	0x00000082


	//----- nvinfo : EIATTR_KPARAM_INFO
	.align		4
.L_7:
        /*0008*/ 	.byte	0x04, 0x17
        /*000a*/ 	.short	(.L_9 - .L_8)
.L_8:
        /*000c*/ 	.word	0x00000000
        /*0010*/ 	.short	0x0003
        /*0012*/ 	.short	0x0014
        /*0014*/ 	.byte	0x00, 0xf0, 0x11, 0x00


	//----- nvinfo : EIATTR_KPARAM_INFO
	.align		4
.L_9:
        /*0018*/ 	.byte	0x04, 0x17
        /*001a*/ 	.short	(.L_11 - .L_10)
.L_10:
        /*001c*/ 	.word	0x00000000
        /*0020*/ 	.short	0x0002
        /*0022*/ 	.short	0x0010
        /*0024*/ 	.byte	0x00, 0xf0, 0x11, 0x00


	//----- nvinfo : EIATTR_KPARAM_INFO
	.align		4
.L_11:
        /*0028*/ 	.byte	0x04, 0x17
        /*002a*/ 	.short	(.L_13 - .L_12)
.L_12:
        /*002c*/ 	.word	0x00000000
        /*0030*/ 	.short	0x0001
        /*0032*/ 	.short	0x0008
        /*0034*/ 	.byte	0x00, 0xf5, 0x21, 0x00


	//----- nvinfo : EIATTR_KPARAM_INFO
	.align		4
.L_13:
        /*0038*/ 	.byte	0x04, 0x17
        /*003a*/ 	.short	(.L_15 - .L_14)
.L_14:
        /*003c*/ 	.word	0x00000000
        /*0040*/ 	.short	0x0000
        /*0042*/ 	.short	0x0000
        /*0044*/ 	.byte	0x00, 0xf5, 0x21, 0x00


	//----- nvinfo : EIATTR_SPARSE_MMA_MASK
	.align		4
.L_15:
        /*0048*/ 	.byte	0x03, 0x50
        /*004a*/ 	.short	0x0000


	//----- nvinfo : EIATTR_MAXREG_COUNT
	.align		4
        /*004c*/ 	.byte	0x03, 0x1b
        /*004e*/ 	.short	0x00ff


	//----- nvinfo : EIATTR_MERCURY_ISA_VERSION
	.align		4
        /*0050*/ 	.byte	0x03, 0x5f
        /*0052*/ 	.short	0x0101


	//----- nvinfo : EIATTR_VRC_CTA_INIT_COUNT
	.align		4
        /*0054*/ 	.byte	0x02, 0x4a
	.zero		1
	.zero		1


	//----- nvinfo : EIATTR_EXIT_INSTR_OFFSETS
	.align		4
        /*0058*/ 	.byte	0x04, 0x1c
        /*005a*/ 	.short	(.L_17 - .L_16)


	//   ....[0]....
.L_16:
        /*005c*/ 	.word	0x000000c0


	//   ....[1]....
        /*0060*/ 	.word	0x000001c0


	//   ....[2]....
        /*0064*/ 	.word	0x00000240


	//----- nvinfo : EIATTR_CRS_STACK_SIZE
	.align		4
.L_17:
        /*0068*/ 	.byte	0x04, 0x1e
        /*006a*/ 	.short	(.L_19 - .L_18)
.L_18:
        /*006c*/ 	.word	0x00000000


	//----- nvinfo : EIATTR_CBANK_PARAM_SIZE
	.align		4
.L_19:
        /*0070*/ 	.byte	0x03, 0x19
        /*0072*/ 	.short	0x0018


	//----- nvinfo : EIATTR_PARAM_CBANK
	.align		4
        /*0074*/ 	.byte	0x04, 0x0a
        /*0076*/ 	.short	(.L_21 - .L_20)
	.align		4
.L_20:
        /*0078*/ 	.word	index@(.nv.constant0._Z22ones_complement_kernelPiS_ii)
        /*007c*/ 	.short	0x0380
        /*007e*/ 	.short	0x0018


	//----- nvinfo : EIATTR_SW_WAR
	.align		4
.L_21:
        /*0080*/ 	.byte	0x04, 0x36
        /*0082*/ 	.short	(.L_23 - .L_22)
.L_22:
        /*0084*/ 	.word	0x00000008
.L_23:


//--------------------- .nv.callgraph             --------------------------
	.section	.nv.callgraph,"",@"SHT_CUDA_CALLGRAPH"
	.align	4
	.sectionentsize	8
	.align		4
        /*0000*/ 	.word	0x00000000
	.align		4
        /*0004*/ 	.word	0xffffffff
	.align		4
        /*0008*/ 	.word	0x00000000
	.align		4
        /*000c*/ 	.word	0xfffffffe
	.align		4
        /*0010*/ 	.word	0x00000000
	.align		4
        /*0014*/ 	.word	0xfffffffd
	.align		4
        /*0018*/ 	.word	0x00000000
	.align		4
        /*001c*/ 	.word	0xfffffffc


//--------------------- .text._Z22ones_complement_kernelPiS_ii --------------------------
	.section	.text._Z22ones_complement_kernelPiS_ii,"ax",@progbits
	.align	128
        .global         _Z22ones_complement_kernelPiS_ii
        .type           _Z22ones_complement_kernelPiS_ii,@function
        .size           _Z22ones_complement_kernelPiS_ii,(.L_x_2 - _Z22ones_complement_kernelPiS_ii)
        .other          _Z22ones_complement_kernelPiS_ii,@"STO_CUDA_ENTRY STV_DEFAULT"
_Z22ones_complement_kernelPiS_ii:
.text._Z22ones_complement_kernelPiS_ii:
[----:B------:R-:W-:Y:S01]  /*0000*/  LDC R1, c[0x0][0x37c] ;  /* 0x0000df00ff017b82 */ /* 0x000fe20000000800 */
[----:B------:R-:W0:Y:S07]  /*0010*/  S2R R2, SR_TID.Y ;  /* 0x0000000000027919 */ /* 0x000e2e0000002200 */
[----:B------:R-:W1:Y:S01]  /*0020*/  LDC R0, c[0x0][0x360] ;  /* 0x0000d800ff007b82 */ /* 0x000e620000000800 */
[----:B------:R-:W2:Y:S01]  /*0030*/  LDCU.64 UR4, c[0x0][0x390] ;  /* 0x00007200ff0477ac */ /* 0x000ea20008000a00 */
[----:B------:R-:W1:Y:S06]  /*0040*/  S2R R5, SR_TID.X ;  /* 0x0000000000057919 */ /* 0x000e6c0000002100 */
[----:B------:R-:W0:Y:S08]  /*0050*/  S2UR UR7, SR_CTAID.Y ;  /* 0x00000000000779c3 */ /* 0x000e300000002600 */
[----:B------:R-:W0:Y:S08]  /*0060*/  LDC R3, c[0x0][0x364] ;  /* 0x0000d900ff037b82 */ /* 0x000e300000000800 */
[----:B------:R-:W1:Y:S01]  /*0070*/  S2UR UR6, SR_CTAID.X ;  /* 0x00000000000679c3 */ /* 0x000e620000002500 */
[----:B0-----:R-:W-:-:S05]  /*0080*/  IMAD R3, R3, UR7, R2 ;  /* 0x0000000703037c24 */ /* 0x001fca000f8e0202 */
[----:B--2---:R-:W-:Y:S01]  /*0090*/  ISETP.GE.AND P0, PT, R3, UR5, PT ;  /* 0x0000000503007c0c */ /* 0x004fe2000bf06270 */
[----:B-1----:R-:W-:-:S05]  /*00a0*/  IMAD R0, R0, UR6, R5 ;  /* 0x0000000600007c24 */ /* 0x002fca000f8e0205 */
[----:B------:R-:W-:-:S13]  /*00b0*/  ISETP.GE.OR P0, PT, R0, UR4, P0 ;  /* 0x0000000400007c0c */ /* 0x000fda0008706670 */
[----:B------:R-:W-:Y:S05]  /*00c0*/  @P0 EXIT ;  /* 0x000000000000094d */ /* 0x000fea0003800000 */
[----:B------:R-:W-:Y:S01]  /*00d0*/  UIADD3 UR4, UPT, UPT, UR4, -0x1, URZ ;  /* 0xffffffff04047890 */ /* 0x000fe2000fffe0ff */
[----:B------:R-:W-:-:S05]  /*00e0*/  IMAD R7, R0, UR5, R3 ;  /* 0x0000000500077c24 */ /* 0x000fca000f8e0203 */
[----:B------:R-:W-:Y:S01]  /*00f0*/  ISETP.NE.AND P0, PT, R0, UR4, PT ;  /* 0x0000000400007c0c */ /* 0x000fe2000bf05270 */
[----:B------:R-:W-:-:S03]  /*0100*/  UIADD3 UR4, UPT, UPT, UR5, -0x1, URZ ;  /* 0xffffffff05047890 */ /* 0x000fc6000fffe0ff */
[----:B------:R-:W-:-:S03]  /*0110*/  ISETP.NE.AND P0, PT, R0, RZ, P0 ;  /* 0x000000ff0000720c */ /* 0x000fc60000705270 */
[C---:B------:R-:W-:Y:S02]  /*0120*/  ISETP.NE.AND P1, PT, R3.reuse, UR4, PT ;  /* 0x0000000403007c0c */ /* 0x040fe4000bf25270 */
[----:B------:R-:W-:-:S03]  /*0130*/  ISETP.NE.AND P0, PT, R3, RZ, P0 ;  /* 0x000000ff0300720c */ /* 0x000fc60000705270 */
[----:B------:R-:W0:Y:S10]  /*0140*/  LDCU.64 UR4, c[0x0][0x358] ;  /* 0x00006b00ff0477ac */ /* 0x000e340008000a00 */
[----:B------:R-:W-:Y:S05]  /*0150*/  @P0 BRA P1, `(.L_x_0) ;  /* 0x00000000001c0947 */ /* 0x000fea0000800000 */
[----:B------:R-:W1:Y:S08]  /*0160*/  LDC.64 R2, c[0x0][0x380] ;  /* 0x0000e000ff027b82 */ /* 0x000e700000000a00 */
[----:B------:R-:W2:Y:S01]  /*0170*/  LDC.64 R4, c[0x0][0x388] ;  /* 0x0000e200ff047b82 */ /* 0x000ea20000000a00 */
[----:B-1----:R-:W-:-:S06]  /*0180*/  IMAD.WIDE R2, R7, 0x4, R2 ;  /* 0x0000000407027825 */ /* 0x002fcc00078e0202 */
[----:B0-----:R-:W3:Y:S01]  /*0190*/  LDG.E R3, desc[UR4][R2.64] ;  /* 0x0000000402037981 */ /* 0x001ee2000c1e1900 */
[----:B--2---:R-:W-:-:S05]  /*01a0*/  IMAD.WIDE R4, R7, 0x4, R4 ;  /* 0x0000000407047825 */ /* 0x004fca00078e0204 */
[----:B---3--:R-:W-:Y:S01]  /*01b0*/  STG.E desc[UR4][R4.64], R3 ;  /* 0x0000000304007986 */ /* 0x008fe2000c101904 */
[----:B------:R-:W-:Y:S05]  /*01c0*/  EXIT ;  /* 0x000000000000794d */ /* 0x000fea0003800000 */
.L_x_0:
[----:B------:R-:W1:Y:S08]  /*01d0*/  LDC.64 R2, c[0x0][0x380] ;  /* 0x0000e000ff027b82 */ /* 0x000e700000000a00 */
[----:B------:R-:W2:Y:S01]  /*01e0*/  LDC.64 R4, c[0x0][0x388] ;  /* 0x0000e200ff047b82 */ /* 0x000ea20000000a00 */
[----:B-1----:R-:W-:-:S06]  /*01f0*/  IMAD.WIDE R2, R7, 0x4, R2 ;  /* 0x0000000407027825 */ /* 0x002fcc00078e0202 */
[----:B0-----:R-:W3:Y:S01]  /*0200*/  LDG.E R2, desc[UR4][R2.64] ;  /* 0x0000000402027981 */ /* 0x001ee2000c1e1900 */
[----:B--2---:R-:W-:Y:S01]  /*0210*/  IMAD.WIDE R4, R7, 0x4, R4 ;  /* 0x0000000407047825 */ /* 0x004fe200078e0204 */
[----:B---3--:R-:W-:-:S05]  /*0220*/  LOP3.LUT R7, RZ, R2, RZ, 0x33, !PT ;  /* 0x00000002ff077212 */ /* 0x008fca00078e33ff */
[----:B------:R-:W-:Y:S01]  /*0230*/  STG.E desc[UR4][R4.64], R7 ;  /* 0x0000000704007986 */ /* 0x000fe2000c101904 */
[----:B------:R-:W-:Y:S05]  /*0240*/  EXIT ;  /* 0x000000000000794d */ /* 0x000fea0003800000 */
.L_x_1:
[----:B------:R-:W-:-:S00]  /*0250*/  BRA `(.L_x_1) ;  /* 0xfffffffc00fc7947 */ /* 0x000fc0000383ffff */
[----:B------:R-:W-:-:S00]  /*0260*/  NOP ;  /* 0x0000000000007918 */ /* 0x000fc00000000000 */
        /* <DEDUP_REMOVED lines=9> */
.L_x_2:


//--------------------- .nv.shared.reserved.0     --------------------------
	.section	.nv.shared.reserved.0,"aw",@nobits
	.weak		__nv_reservedSMEM_offset_0_alias
	.size		__nv_reservedSMEM_offset_0_alias, 0, 64
	.other		__nv_reservedSMEM_offset_0_alias,@"STO_CUDA_RESERVED_SHARED STV_DEFAULT"
__nv_reservedSMEM_offset_0_alias:
	.zero		0
	.zero		64


//--------------------- .nv.constant0._Z22ones_complement_kernelPiS_ii --------------------------
	.section	.nv.constant0._Z22ones_complement_kernelPiS_ii,"a",@progbits
	.sectionflags	@""
	.align	4
.nv.constant0._Z22ones_complement_kernelPiS_ii:
	.zero		920


//--------------------- SYMBOLS --------------------------

	.type		.nv.reservedSmem.offset0,@object
	.size		.nv.reservedSmem.offset0,0x4
